	.headerflags	@"EF_CUDA_TEXMODE_UNIFIED EF_CUDA_64BIT_ADDRESS EF_CUDA_ACCELERATORS EF_CUDA_SM90 EF_CUDA_VIRTUAL_SM(EF_CUDA_SM90)"
	.elftype	@"ET_EXEC"


//--------------------- .nv.info                  --------------------------
	.section	.nv.info,"",@"SHT_CUDA_INFO"
	.align	4


	//----- nvinfo : EIATTR_REGCOUNT
	.align		4
        /*0000*/ 	.byte	0x04, 0x2f
        /*0002*/ 	.short	(.L_3 - .L_2)
	.align		4
.L_2:
        /*0004*/ 	.word	index@(triton_poi_fused__native_batch_norm_legit_no_training_add_convolution_max_pool2d_with_indices_relu_9)
        /*0008*/ 	.word	0x0000001f


	//----- nvinfo : EIATTR_MIN_STACK_SIZE
	.align		4
.L_3:
        /*000c*/ 	.byte	0x04, 0x12
        /*000e*/ 	.short	(.L_5 - .L_4)
	.align		4
.L_4:
        /*0010*/ 	.word	index@(triton_poi_fused__native_batch_norm_legit_no_training_add_convolution_max_pool2d_with_indices_relu_9)
        /*0014*/ 	.word	0x00000000


	//----- nvinfo : EIATTR_FRAME_SIZE
	.align		4
.L_5:
        /*0018*/ 	.byte	0x04, 0x11
        /*001a*/ 	.short	(.L_7 - .L_6)
	.align		4
.L_6:
        /*001c*/ 	.word	index@(triton_poi_fused__native_batch_norm_legit_no_training_add_convolution_max_pool2d_with_indices_relu_9)
        /*0020*/ 	.word	0x00000000


	//----- nvinfo : EIATTR_MIN_STACK_SIZE
	.align		4
.L_7:
        /*0024*/ 	.byte	0x04, 0x12
        /*0026*/ 	.short	(.L_9 - .L_8)
	.align		4
.L_8:
        /*0028*/ 	.word	index@(triton_poi_fused__native_batch_norm_legit_no_training_add_convolution_max_pool2d_with_indices_relu_9)
        /*002c*/ 	.word	0x00000000
.L_9:


//--------------------- .nv.info.triton_poi_fused__native_batch_norm_legit_no_training_add_convolution_max_pool2d_with_indices_relu_9 --------------------------
	.section	.nv.info.triton_poi_fused__native_batch_norm_legit_no_training_add_convolution_max_pool2d_with_indices_relu_9,"",@"SHT_CUDA_INFO"
	.sectionflags	@""
	.align	4


	//----- nvinfo : EIATTR_CUDA_API_VERSION
	.align		4
        /*0000*/ 	.byte	0x04, 0x37
        /*0002*/ 	.short	(.L_11 - .L_10)
.L_10:
        /*0004*/ 	.word	0x0000007c


	//----- nvinfo : EIATTR_KPARAM_INFO
	.align		4
.L_11:
        /*0008*/ 	.byte	0x04, 0x17
        /*000a*/ 	.short	(.L_13 - .L_12)
.L_12:
        /*000c*/ 	.word	0x00000000
        /*0010*/ 	.short	0x000d
        /*0012*/ 	.short	0x0068
        /*0014*/ 	.byte	0x00, 0xf0, 0x11, 0x00


	//----- nvinfo : EIATTR_KPARAM_INFO
	.align		4
.L_13:
        /*0018*/ 	.byte	0x04, 0x17
        /*001a*/ 	.short	(.L_15 - .L_14)
.L_14:
        /*001c*/ 	.word	0x00000000
        /*0020*/ 	.short	0x000c
        /*0022*/ 	.short	0x0060
        /*0024*/ 	.byte	0x00, 0xf4, 0x21, 0x00


	//----- nvinfo : EIATTR_KPARAM_INFO
	.align		4
.L_15:
        /*0028*/ 	.byte	0x04, 0x17
        /*002a*/ 	.short	(.L_17 - .L_16)
.L_16:
        /*002c*/ 	.word	0x00000000
        /*0030*/ 	.short	0x000b
        /*0032*/ 	.short	0x0058
        /*0034*/ 	.byte	0x00, 0xf4, 0x21, 0x00


	//----- nvinfo : EIATTR_KPARAM_INFO
	.align		4
.L_17:
        /*0038*/ 	.byte	0x04, 0x17
        /*003a*/ 	.short	(.L_19 - .L_18)
.L_18:
        /*003c*/ 	.word	0x00000000
        /*0040*/ 	.short	0x000a
        /*0042*/ 	.short	0x0050
        /*0044*/ 	.byte	0x00, 0xf4, 0x21, 0x00


	//----- nvinfo : EIATTR_KPARAM_INFO
	.align		4
.L_19:
        /*0048*/ 	.byte	0x04, 0x17
        /*004a*/ 	.short	(.L_21 - .L_20)
.L_20:
        /*004c*/ 	.word	0x00000000
        /*0050*/ 	.short	0x0009
        /*0052*/ 	.short	0x0048
        /*0054*/ 	.byte	0x00, 0xf4, 0x21, 0x00


	//----- nvinfo : EIATTR_KPARAM_INFO
	.align		4
.L_21:
        /*0058*/ 	.byte	0x04, 0x17
        /*005a*/ 	.short	(.L_23 - .L_22)
.L_22:
        /*005c*/ 	.word	0x00000000
        /*0060*/ 	.short	0x0008
        /*0062*/ 	.short	0x0040
        /*0064*/ 	.byte	0x00, 0xf4, 0x21, 0x00


	//----- nvinfo : EIATTR_KPARAM_INFO
	.align		4
.L_23:
        /*0068*/ 	.byte	0x04, 0x17
        /*006a*/ 	.short	(.L_25 - .L_24)
.L_24:
        /*006c*/ 	.word	0x00000000
        /*0070*/ 	.short	0x0007
        /*0072*/ 	.short	0x0038
        /*0074*/ 	.byte	0x00, 0xf4, 0x21, 0x00


	//----- nvinfo : EIATTR_KPARAM_INFO
	.align		4
.L_25:
        /*0078*/ 	.byte	0x04, 0x17
        /*007a*/ 	.short	(.L_27 - .L_26)
.L_26:
        /*007c*/ 	.word	0x00000000
        /*0080*/ 	.short	0x0006
        /*0082*/ 	.short	0x0030
        /*0084*/ 	.byte	0x00, 0xf4, 0x21, 0x00


	//----- nvinfo : EIATTR_KPARAM_INFO
	.align		4
.L_27:
        /*0088*/ 	.byte	0x04, 0x17
        /*008a*/ 	.short	(.L_29 - .L_28)
.L_28:
        /*008c*/ 	.word	0x00000000
        /*0090*/ 	.short	0x0005
        /*0092*/ 	.short	0x0028
        /*0094*/ 	.byte	0x00, 0xf4, 0x21, 0x00


	//----- nvinfo : EIATTR_KPARAM_INFO
	.align		4
.L_29:
        /*0098*/ 	.byte	0x04, 0x17
        /*009a*/ 	.short	(.L_31 - .L_30)
.L_30:
        /*009c*/ 	.word	0x00000000
        /*00a0*/ 	.short	0x0004
        /*00a2*/ 	.short	0x0020
        /*00a4*/ 	.byte	0x00, 0xf4, 0x21, 0x00


	//----- nvinfo : EIATTR_KPARAM_INFO
	.align		4
.L_31:
        /*00a8*/ 	.byte	0x04, 0x17
        /*00aa*/ 	.short	(.L_33 - .L_32)
.L_32:
        /*00ac*/ 	.word	0x00000000
        /*00b0*/ 	.short	0x0003
        /*00b2*/ 	.short	0x0018
        /*00b4*/ 	.byte	0x00, 0xf4, 0x21, 0x00


	//----- nvinfo : EIATTR_KPARAM_INFO
	.align		4
.L_33:
        /*00b8*/ 	.byte	0x04, 0x17
        /*00ba*/ 	.short	(.L_35 - .L_34)
.L_34:
        /*00bc*/ 	.word	0x00000000
        /*00c0*/ 	.short	0x0002
        /*00c2*/ 	.short	0x0010
        /*00c4*/ 	.byte	0x00, 0xf4, 0x21, 0x00


	//----- nvinfo : EIATTR_KPARAM_INFO
	.align		4
.L_35:
        /*00c8*/ 	.byte	0x04, 0x17
        /*00ca*/ 	.short	(.L_37 - .L_36)
.L_36:
        /*00cc*/ 	.word	0x00000000
        /*00d0*/ 	.short	0x0001
        /*00d2*/ 	.short	0x0008
        /*00d4*/ 	.byte	0x00, 0xf4, 0x21, 0x00


	//----- nvinfo : EIATTR_KPARAM_INFO
	.align		4
.L_37:
        /*00d8*/ 	.byte	0x04, 0x17
        /*00da*/ 	.short	(.L_39 - .L_38)
.L_38:
        /*00dc*/ 	.word	0x00000000
        /*00e0*/ 	.short	0x0000
        /*00e2*/ 	.short	0x0000
        /*00e4*/ 	.byte	0x00, 0xf4, 0x21, 0x00


	//----- nvinfo : EIATTR_SPARSE_MMA_MASK
	.align		4
.L_39:
        /*00e8*/ 	.byte	0x03, 0x50
        /*00ea*/ 	.short	0x0000


	//----- nvinfo : EIATTR_MAXREG_COUNT
	.align		4
        /*00ec*/ 	.byte	0x03, 0x1b
        /*00ee*/ 	.short	0x00ff


	//----- nvinfo : EIATTR_EXIT_INSTR_OFFSETS
	.align		4
        /*00f0*/ 	.byte	0x04, 0x1c
        /*00f2*/ 	.short	(.L_41 - .L_40)


	//   ....[0]....
.L_40:
        /*00f4*/ 	.word	0x000009a0


	//----- nvinfo : EIATTR_REQNTID
	.align		4
.L_41:
        /*00f8*/ 	.byte	0x04, 0x10
        /*00fa*/ 	.short	(.L_43 - .L_42)
.L_42:
        /*00fc*/ 	.word	0x00000100
        /*0100*/ 	.word	0x00000001
        /*0104*/ 	.word	0x00000001


	//----- nvinfo : EIATTR_CBANK_PARAM_SIZE
	.align		4
.L_43:
        /*0108*/ 	.byte	0x03, 0x19
        /*010a*/ 	.short	0x006c


	//----- nvinfo : EIATTR_PARAM_CBANK
	.align		4
        /*010c*/ 	.byte	0x04, 0x0a
        /*010e*/ 	.short	(.L_45 - .L_44)
	.align		4
.L_44:
        /*0110*/ 	.word	index@(.nv.constant0.triton_poi_fused__native_batch_norm_legit_no_training_add_convolution_max_pool2d_with_indices_relu_9)
        /*0114*/ 	.short	0x0210
        /*0116*/ 	.short	0x006c


	//----- nvinfo : EIATTR_SW_WAR
	.align		4
.L_45:
        /*0118*/ 	.byte	0x04, 0x36
        /*011a*/ 	.short	(.L_47 - .L_46)
.L_46:
        /*011c*/ 	.word	0x00000008
.L_47:


//--------------------- .nv.callgraph             --------------------------
	.section	.nv.callgraph,"",@"SHT_CUDA_CALLGRAPH"
	.align	4
	.sectionentsize	8
	.align		4
        /*0000*/ 	.word	0x00000000
	.align		4
        /*0004*/ 	.word	0xffffffff
	.align		4
        /*0008*/ 	.word	0x00000000
	.align		4
        /*000c*/ 	.word	0xfffffffe
	.align		4
        /*0010*/ 	.word	0x00000000
	.align		4
        /*0014*/ 	.word	0xfffffffd
	.align		4
        /*0018*/ 	.word	0x00000000
	.align		4
        /*001c*/ 	.word	0xfffffffc


//--------------------- .nv.constant4             --------------------------
	.section	.nv.constant4,"a",@progbits
	.align	8
	.align		8
.nv.constant4:
        /*0000*/ 	.dword	_$_str
	.align		8
        /*0008*/ 	.dword	_$_str_$_2


//--------------------- .text.triton_poi_fused__native_batch_norm_legit_no_training_add_convolution_max_pool2d_with_indices_relu_9 --------------------------
	.section	.text.triton_poi_fused__native_batch_norm_legit_no_training_add_convolution_max_pool2d_with_indices_relu_9,"ax",@progbits
	.align	128
        .global         triton_poi_fused__native_batch_norm_legit_no_training_add_convolution_max_pool2d_with_indices_relu_9
        .type           triton_poi_fused__native_batch_norm_legit_no_training_add_convolution_max_pool2d_with_indices_relu_9,@function
        .size           triton_poi_fused__native_batch_norm_legit_no_training_add_convolution_max_pool2d_with_indices_relu_9,(.L_x_1 - triton_poi_fused__native_batch_norm_legit_no_training_add_convolution_max_pool2d_with_indices_relu_9)
        .other          triton_poi_fused__native_batch_norm_legit_no_training_add_convolution_max_pool2d_with_indices_relu_9,@"STO_CUDA_ENTRY STV_DEFAULT"
triton_poi_fused__native_batch_norm_legit_no_training_add_convolution_max_pool2d_with_indices_relu_9:
.text.triton_poi_fused__native_batch_norm_legit_no_training_add_convolution_max_pool2d_with_indices_relu_9:
[----:B------:R-:W-:Y:S01]  /*0000*/  LDC R1, c[0x0][0x28] ;  /* 0x00000a00ff017b82 */ /* 0x000fe20000000800 */
[----:B------:R-:W1:Y:S01]  /*0010*/  S2R R0, SR_TID.X ;  /* 0x0000000000007919 */ /* 0x000e620000002100 */
[----:B------:R-:W-:-:S06]  /*0020*/  ULDC.64 UR4, c[0x0][0x208] ;  /* 0x0000820000047ab9 */ /* 0x000fcc0000000a00 */
[----:B------:R-:W2:Y:S01]  /*0030*/  LDC.64 R18, c[0x0][0x218] ;  /* 0x00008600ff127b82 */ /* 0x000ea20000000a00 */
[----:B------:R-:W3:Y:S07]  /*0040*/  S2R R3, SR_CTAID.X ;  /* 0x0000000000037919 */ /* 0x000eee0000002500 */
[----:B------:R-:W4:Y:S08]  /*0050*/  LDC.64 R20, c[0x0][0x228] ;  /* 0x00008a00ff147b82 */ /* 0x000f300000000a00 */
[----:B------:R-:W5:Y:S08]  /*0060*/  LDC.64 R26, c[0x0][0x258] ;  /* 0x00009600ff1a7b82 */ /* 0x000f700000000a00 */
[----:B------:R-:W2:Y:S01]  /*0070*/  LDC.64 R22, c[0x0][0x260] ;  /* 0x00009800ff167b82 */ /* 0x000ea20000000a00 */
[----:B-1----:R-:W-:-:S04]  /*0080*/  SHF.L.U32 R0, R0, 0x1, RZ ;  /* 0x0000000100007819 */ /* 0x002fc800000006ff */
[----:B------:R-:W-:Y:S02]  /*0090*/  LOP3.LUT R0, R0, 0x1fe, RZ, 0xc0, !PT ;  /* 0x000001fe00007812 */ /* 0x000fe400078ec0ff */
[----:B---3--:R-:W-:-:S03]  /*00a0*/  SHF.R.S32.HI R5, RZ, 0x16, R3 ;  /* 0x00000016ff057819 */ /* 0x008fc60000011403 */
[----:B------:R-:W-:Y:S01]  /*00b0*/  IMAD R0, R3, 0x200, R0 ;  /* 0x0000020003007824 */ /* 0x000fe200078e0200 */
[----:B------:R-:W-:-:S04]  /*00c0*/  SGXT R5, R5, 0x1 ;  /* 0x000000010505781a */ /* 0x000fc80000000200 */
[----:B------:R-:W-:Y:S02]  /*00d0*/  SHF.R.S32.HI R3, RZ, 0x1f, R0 ;  /* 0x0000001fff037819 */ /* 0x000fe40000011400 */
[-C--:B------:R-:W-:Y:S02]  /*00e0*/  LEA.HI R6, R5, R0.reuse, RZ, 0xb ;  /* 0x0000000005067211 */ /* 0x080fe400078f58ff */
[----:B------:R-:W-:Y:S02]  /*00f0*/  LEA.HI R4, R3, R0, RZ, 0x7 ;  /* 0x0000000003047211 */ /* 0x000fe400078f38ff */
[----:B------:R-:W1:Y:S01]  /*0100*/  LDC.64 R2, c[0x0][0x220] ;  /* 0x00008800ff027b82 */ /* 0x000e620000000a00 */
[----:B------:R-:W-:Y:S02]  /*0110*/  SHF.L.U32 R6, R6, 0x2, RZ ;  /* 0x0000000206067819 */ /* 0x000fe400000006ff */
[----:B------:R-:W-:Y:S02]  /*0120*/  SHF.R.S32.HI R5, RZ, 0x7, R4 ;  /* 0x00000007ff057819 */ /* 0x000fe40000011404 */
[----:B------:R-:W-:-:S02]  /*0130*/  LOP3.LUT R25, R4, 0xffffff80, RZ, 0xc0, !PT ;  /* 0xffffff8004197812 */ /* 0x000fc400078ec0ff */
[----:B------:R-:W-:Y:S02]  /*0140*/  LEA.HI R4, R5, R5, RZ, 0x4 ;  /* 0x0000000505047211 */ /* 0x000fe400078f20ff */
[----:B------:R-:W-:Y:S01]  /*0150*/  LOP3.LUT R6, R6, 0xffffe000, RZ, 0xc0, !PT ;  /* 0xffffe00006067812 */ /* 0x000fe200078ec0ff */
[----:B------:R-:W-:Y:S01]  /*0160*/  IMAD.IADD R25, R0, 0x1, -R25 ;  /* 0x0000000100197824 */ /* 0x000fe200078e0a19 */
[----:B------:R-:W-:-:S04]  /*0170*/  LOP3.LUT R4, R4, 0xfffff0, RZ, 0xc0, !PT ;  /* 0x00fffff004047812 */ /* 0x000fc800078ec0ff */
[----:B------:R-:W-:Y:S01]  /*0180*/  IADD3 R7, R25, R6, RZ ;  /* 0x0000000619077210 */ /* 0x000fe20007ffe0ff */
[----:B------:R-:W-:-:S05]  /*0190*/  IMAD.IADD R4, R5, 0x1, -R4 ;  /* 0x0000000105047824 */ /* 0x000fca00078e0a04 */
[----:B------:R-:W-:Y:S02]  /*01a0*/  LEA R7, R4, R7, 0x8 ;  /* 0x0000000704077211 */ /* 0x000fe400078e40ff */
[----:B------:R-:W3:Y:S02]  /*01b0*/  LDC.64 R4, c[0x0][0x230] ;  /* 0x00008c00ff047b82 */ /* 0x000ee40000000a00 */
[----:B------:R-:W-:Y:S01]  /*01c0*/  IADD3 R15, R7, 0x80, RZ ;  /* 0x00000080070f7810 */ /* 0x000fe20007ffe0ff */
[----:B-1----:R-:W-:-:S04]  /*01d0*/  IMAD.WIDE R12, R7, 0x4, R2 ;  /* 0x00000004070c7825 */ /* 0x002fc800078e0202 */
[--C-:B------:R-:W-:Y:S02]  /*01e0*/  IMAD.WIDE R14, R15, 0x4, R2.reuse ;  /* 0x000000040f0e7825 */ /* 0x100fe400078e0202 */
[----:B------:R-:W5:Y:S02]  /*01f0*/  LDG.E.64 R12, desc[UR4][R12.64] ;  /* 0x000000040c0c7981 */ /* 0x000f64000c1e1b00 */
[----:B------:R-:W-:Y:S02]  /*0200*/  VIADD R17, R7, 0x1000 ;  /* 0x0000100007117836 */ /* 0x000fe40000000000 */
[----:B------:R-:W5:Y:S02]  /*0210*/  LDG.E.64 R14, desc[UR4][R14.64] ;  /* 0x000000040e0e7981 */ /* 0x000f64000c1e1b00 */
[--C-:B------:R-:W-:Y:S01]  /*0220*/  IMAD.WIDE R16, R17, 0x4, R2.reuse ;  /* 0x0000000411107825 */ /* 0x100fe200078e0202 */
[----:B------:R-:W-:Y:S02]  /*0230*/  IADD3 R9, R7, 0x1080, RZ ;  /* 0x0000108007097810 */ /* 0x000fe40007ffe0ff */
[----:B------:R-:W1:Y:S03]  /*0240*/  LDC.64 R6, c[0x0][0x250] ;  /* 0x00009400ff067b82 */ /* 0x000e660000000a00 */
[----:B------:R-:W5:Y:S01]  /*0250*/  LDG.E.64 R16, desc[UR4][R16.64] ;  /* 0x0000000410107981 */ /* 0x000f62000c1e1b00 */
[----:B------:R-:W-:-:S04]  /*0260*/  IMAD.WIDE R8, R9, 0x4, R2 ;  /* 0x0000000409087825 */ /* 0x000fc800078e0202 */
[C---:B---3--:R-:W-:Y:S01]  /*0270*/  IMAD.WIDE R4, R25.reuse, 0x4, R4 ;  /* 0x0000000419047825 */ /* 0x048fe200078e0204 */
[----:B------:R-:W3:Y:S01]  /*0280*/  LDC.64 R2, c[0x0][0x210] ;  /* 0x00008400ff027b82 */ /* 0x000ee20000000a00 */
[----:B------:R-:W5:Y:S04]  /*0290*/  LDG.E.64 R8, desc[UR4][R8.64] ;  /* 0x0000000408087981 */ /* 0x000f68000c1e1b00 */
[----:B------:R-:W5:Y:S01]  /*02a0*/  LDG.E.EL.64 R4, desc[UR4][R4.64] ;  /* 0x0000000404047981 */ /* 0x000f62000c2e1b00 */
[----:B-1----:R-:W-:-:S06]  /*02b0*/  IMAD.WIDE R6, R25, 0x4, R6 ;  /* 0x0000000419067825 */ /* 0x002fcc00078e0206 */
[----:B------:R-:W5:Y:S01]  /*02c0*/  LDG.E.EL.64 R6, desc[UR4][R6.64] ;  /* 0x0000000406067981 */ /* 0x000f62000c2e1b00 */
[----:B--2---:R-:W-:-:S04]  /*02d0*/  IMAD.WIDE R18, R25, 0x4, R18 ;  /* 0x0000000419127825 */ /* 0x004fc800078e0212 */
[----:B---3--:R-:W-:Y:S02]  /*02e0*/  IMAD.WIDE R2, R0, 0x4, R2 ;  /* 0x0000000400027825 */ /* 0x008fe400078e0202 */
[----:B------:R-:W2:Y:S04]  /*02f0*/  LDG.E.EL.64 R18, desc[UR4][R18.64] ;  /* 0x0000000412127981 */ /* 0x000ea8000c2e1b00 */
[----:B------:R-:W2:Y:S01]  /*0300*/  LDG.E.64 R10, desc[UR4][R2.64] ;  /* 0x00000004020a7981 */ /* 0x000ea2000c1e1b00 */
[----:B----4-:R-:W-:-:S06]  /*0310*/  IMAD.WIDE R20, R25, 0x4, R20 ;  /* 0x0000000419147825 */ /* 0x010fcc00078e0214 */
[----:B------:R-:W3:Y:S01]  /*0320*/  LDG.E.EL.64 R20, desc[UR4][R20.64] ;  /* 0x0000000414147981 */ /* 0x000ee2000c2e1b00 */
[----:B-----5:R-:W-:-:S04]  /*0330*/  IMAD.WIDE R26, R25, 0x4, R26 ;  /* 0x00000004191a7825 */ /* 0x020fc800078e021a */
[----:B0-----:R-:W-:Y:S02]  /*0340*/  IMAD.WIDE R22, R25, 0x4, R22 ;  /* 0x0000000419167825 */ /* 0x001fe400078e0216 */
[----:B------:R-:W4:Y:S04]  /*0350*/  LDG.E.EL.64 R26, desc[UR4][R26.64] ;  /* 0x000000041a1a7981 */ /* 0x000f28000c2e1b00 */
[----:B------:R-:W4:Y:S01]  /*0360*/  LDG.E.EL.64 R22, desc[UR4][R22.64] ;  /* 0x0000000416167981 */ /* 0x000f22000c2e1b00 */
[C---:B------:R-:W-:Y:S02]  /*0370*/  FSETP.GT.AND P2, PT, R14.reuse, R12, PT ;  /* 0x0000000c0e00720b */ /* 0x040fe40003f44000 */
[----:B------:R-:W-:Y:S02]  /*0380*/  FSETP.GT.AND P3, PT, R15, R13, PT ;  /* 0x0000000d0f00720b */ /* 0x000fe40003f64000 */
[----:B------:R-:W-:-:S02]  /*0390*/  FSETP.NAN.AND P4, PT, R14, R14, PT ;  /* 0x0000000e0e00720b */ /* 0x000fc40003f88000 */
[----:B------:R-:W-:Y:S02]  /*03a0*/  FSETP.NAN.AND P5, PT, R15, R15, PT ;  /* 0x0000000f0f00720b */ /* 0x000fe40003fa8000 */
[----:B------:R-:W-:Y:S02]  /*03b0*/  FSETP.NAN.AND P0, PT, R16, R16, PT ;  /* 0x000000101000720b */ /* 0x000fe40003f08000 */
[----:B------:R-:W-:-:S03]  /*03c0*/  FSETP.NAN.AND P1, PT, R17, R17, PT ;  /* 0x000000111100720b */ /* 0x000fc60003f28000 */
[----:B------:R-:W-:Y:S02]  /*03d0*/  @!P2 SEL R14, R14, R12, P4 ;  /* 0x0000000c0e0ea207 */ /* 0x000fe40002000000 */
[----:B------:R-:W-:Y:S02]  /*03e0*/  @!P3 SEL R15, R15, R13, P5 ;  /* 0x0000000d0f0fb207 */ /* 0x000fe40002800000 */
[----:B------:R-:W-:Y:S01]  /*03f0*/  FSETP.NAN.AND P3, PT, R8, R8, PT ;  /* 0x000000080800720b */ /* 0x000fe20003f68000 */
[----:B------:R-:W0:Y:S01]  /*0400*/  LDC.64 R12, c[0x0][0x238] ;  /* 0x00008e00ff0c7b82 */ /* 0x000e220000000a00 */
[----:B------:R-:W-:Y:S02]  /*0410*/  FSETP.NAN.AND P2, PT, R9, R9, PT ;  /* 0x000000090900720b */ /* 0x000fe40003f48000 */
[----:B------:R-:W-:Y:S02]  /*0420*/  FSETP.GEU.AND P5, PT, R14, R16, PT ;  /* 0x000000100e00720b */ /* 0x000fe40003fae000 */
[----:B------:R-:W-:-:S02]  /*0430*/  FSETP.GEU.AND P4, PT, R15, R17, PT ;  /* 0x000000110f00720b */ /* 0x000fc40003f8e000 */
[----:B------:R-:W-:Y:S02]  /*0440*/  @!P0 SEL R16, R16, R14, !P5 ;  /* 0x0000000e10108207 */ /* 0x000fe40006800000 */
[----:B------:R-:W-:Y:S02]  /*0450*/  @!P1 SEL R17, R17, R15, !P4 ;  /* 0x0000000f11119207 */ /* 0x000fe40006000000 */
[----:B------:R-:W1:Y:S01]  /*0460*/  LDC.64 R14, c[0x0][0x248] ;  /* 0x00009200ff0e7b82 */ /* 0x000e620000000a00 */
[----:B------:R-:W-:Y:S02]  /*0470*/  FSETP.GEU.AND P0, PT, R16, R8, PT ;  /* 0x000000081000720b */ /* 0x000fe40003f0e000 */
[----:B------:R-:W-:Y:S02]  /*0480*/  FSETP.GEU.AND P1, PT, R17, R9, PT ;  /* 0x000000091100720b */ /* 0x000fe40003f2e000 */
[----:B------:R-:W-:Y:S02]  /*0490*/  @!P3 SEL R8, R8, R16, !P0 ;  /* 0x000000100808b207 */ /* 0x000fe40004000000 */
[----:B------:R-:W-:-:S02]  /*04a0*/  @!P2 SEL R9, R9, R17, !P1 ;  /* 0x000000110909a207 */ /* 0x000fc40004800000 */
[----:B------:R-:W5:Y:S01]  /*04b0*/  LDC.64 R16, c[0x0][0x240] ;  /* 0x00009000ff107b82 */ /* 0x000f620000000a00 */
[----:B0-----:R-:W-:-:S06]  /*04c0*/  IMAD.WIDE R12, R25, 0x4, R12 ;  /* 0x00000004190c7825 */ /* 0x001fcc00078e020c */
[----:B------:R-:W4:Y:S01]  /*04d0*/  LDG.E.EL.64 R12, desc[UR4][R12.64] ;  /* 0x000000040c0c7981 */ /* 0x000f22000c2e1b00 */
[----:B-1----:R-:W-:-:S06]  /*04e0*/  IMAD.WIDE R14, R25, 0x4, R14 ;  /* 0x00000004190e7825 */ /* 0x002fcc00078e020e */
[----:B------:R-:W4:Y:S01]  /*04f0*/  LDG.E.EL.64 R14, desc[UR4][R14.64] ;  /* 0x000000040e0e7981 */ /* 0x000f22000c2e1b00 */
[----:B-----5:R-:W-:-:S06]  /*0500*/  IMAD.WIDE R16, R25, 0x4, R16 ;  /* 0x0000000419107825 */ /* 0x020fcc00078e0210 */
[----:B------:R-:W5:Y:S01]  /*0510*/  LDG.E.EL.64 R16, desc[UR4][R16.64] ;  /* 0x0000000410107981 */ /* 0x000f62000c2e1b00 */
[----:B------:R-:W-:Y:S01]  /*0520*/  FADD R28, R4, 9.9999997473787516356e-06 ;  /* 0x3727c5ac041c7421 */ /* 0x000fe20000000000 */
[----:B------:R-:W-:-:S03]  /*0530*/  FADD R24, R5, 9.9999997473787516356e-06 ;  /* 0x3727c5ac05187421 */ /* 0x000fc60000000000 */
[----:B------:R-:W0:Y:S01]  /*0540*/  MUFU.SQRT R25, R28 ;  /* 0x0000001c00197308 */ /* 0x000e220000002000 */
[----:B------:R-:W-:Y:S01]  /*0550*/  FADD R4, R7, 9.9999997473787516356e-06 ;  /* 0x3727c5ac07047421 */ /* 0x000fe20000000000 */
[----:B------:R-:W-:-:S06]  /*0560*/  FADD R6, R6, 9.9999997473787516356e-06 ;  /* 0x3727c5ac06067421 */ /* 0x000fcc0000000000 */
[----:B------:R-:W1:Y:S01]  /*0570*/  MUFU.SQRT R24, R24 ;  /* 0x0000001800187308 */ /* 0x000e620000002000 */
[----:B0-----:R-:W-:-:S07]  /*0580*/  FSETP.GT.AND P5, PT, R25, 8.50705917302346158658e+37, PT ;  /* 0x7e8000001900780b */ /* 0x001fce0003fa4000 */
[----:B------:R-:W-:Y:S08]  /*0590*/  MUFU.SQRT R4, R4 ;  /* 0x0000000400047308 */ /* 0x000ff00000002000 */
[----:B------:R0:W3:Y:S01]  /*05a0*/  MUFU.SQRT R5, R6 ;  /* 0x0000000600057308 */ /* 0x0000e20000002000 */
[C---:B-1----:R-:W-:Y:S01]  /*05b0*/  FSETP.GT.AND P3, PT, R24.reuse, 8.50705917302346158658e+37, PT ;  /* 0x7e8000001800780b */ /* 0x042fe20003f64000 */
[----:B0-----:R-:W-:Y:S01]  /*05c0*/  HFMA2.MMA R6, -RZ, RZ, 1.625, 0 ;  /* 0x3e800000ff067435 */ /* 0x001fe200000001ff */
[----:B------:R-:W-:Y:S01]  /*05d0*/  FSETP.GEU.AND P2, PT, R24, 1.175494350822287508e-38, PT ;  /* 0x008000001800780b */ /* 0x000fe20003f4e000 */
[----:B--2---:R-:W-:Y:S01]  /*05e0*/  FADD R7, R10, R18 ;  /* 0x000000120a077221 */ /* 0x004fe20000000000 */
[C---:B------:R-:W-:Y:S01]  /*05f0*/  FSETP.GEU.AND P4, PT, R25.reuse, 1.175494350822287508e-38, PT ;  /* 0x008000001900780b */ /* 0x040fe20003f8e000 */
[----:B------:R-:W-:Y:S01]  /*0600*/  @P5 FMUL R25, R25, 0.25 ;  /* 0x3e80000019195820 */ /* 0x000fe20000400000 */
[----:B---3--:R-:W-:-:S05]  /*0610*/  FSETP.GT.AND P1, PT, R5, 8.50705917302346158658e+37, PT ;  /* 0x7e8000000500780b */ /* 0x008fca0003f24000 */
[----:B------:R-:W-:Y:S02]  /*0620*/  FSEL R18, R6, 1, P5 ;  /* 0x3f80000006127808 */ /* 0x000fe40002800000 */
[----:B------:R-:W-:Y:S01]  /*0630*/  FSETP.GT.AND P5, PT, R4, 8.50705917302346158658e+37, PT ;  /* 0x7e8000000400780b */ /* 0x000fe20003fa4000 */
[----:B------:R-:W-:Y:S01]  /*0640*/  @P3 FMUL R24, R24, 0.25 ;  /* 0x3e80000018183820 */ /* 0x000fe20000400000 */
[----:B------:R-:W-:Y:S02]  /*0650*/  FSETP.GEU.AND P6, PT, R4, 1.175494350822287508e-38, PT ;  /* 0x008000000400780b */ /* 0x000fe40003fce000 */
[----:B------:R-:W-:Y:S01]  /*0660*/  FSETP.GEU.AND P0, PT, R5, 1.175494350822287508e-38, PT ;  /* 0x008000000500780b */ /* 0x000fe20003f0e000 */
[----:B------:R-:W-:Y:S01]  /*0670*/  @!P2 FMUL R24, R24, 16777216 ;  /* 0x4b8000001818a820 */ /* 0x000fe20000400000 */
[----:B------:R-:W-:Y:S01]  /*0680*/  @!P4 FMUL R25, R25, 16777216 ;  /* 0x4b8000001919c820 */ /* 0x000fe20000400000 */
[----:B------:R-:W-:Y:S01]  /*0690*/  FADD R10, R11, R19 ;  /* 0x000000130b0a7221 */ /* 0x000fe20000000000 */
[----:B------:R-:W-:-:S02]  /*06a0*/  @P1 FMUL R5, R5, 0.25 ;  /* 0x3e80000005051820 */ /* 0x000fc40000400000 */
[----:B------:R-:W0:Y:S03]  /*06b0*/  MUFU.RCP R19, R25 ;  /* 0x0000001900137308 */ /* 0x000e260000001000 */
[----:B------:R-:W-:-:S05]  /*06c0*/  @P5 FMUL R4, R4, 0.25 ;  /* 0x3e80000004045820 */ /* 0x000fca0000400000 */
[----:B------:R-:W1:Y:S01]  /*06d0*/  MUFU.RCP R24, R24 ;  /* 0x0000001800187308 */ /* 0x000e620000001000 */
[----:B------:R-:W-:Y:S01]  /*06e0*/  @!P6 FMUL R4, R4, 16777216 ;  /* 0x4b8000000404e820 */ /* 0x000fe20000400000 */
[----:B------:R-:W-:Y:S01]  /*06f0*/  @!P0 FMUL R5, R5, 16777216 ;  /* 0x4b80000005058820 */ /* 0x000fe20000400000 */
[----:B------:R-:W-:Y:S01]  /*0700*/  FSEL R11, R6, 1, P3 ;  /* 0x3f800000060b7808 */ /* 0x000fe20001800000 */
[----:B------:R-:W-:-:S04]  /*0710*/  @!P4 FMUL R18, R18, 16777216 ;  /* 0x4b8000001212c820 */ /* 0x000fc80000400000 */
[----:B------:R-:W2:Y:S01]  /*0720*/  MUFU.RCP R4, R4 ;  /* 0x0000000400047308 */ /* 0x000ea20000001000 */
[----:B------:R-:W-:Y:S01]  /*0730*/  @!P2 FMUL R11, R11, 16777216 ;  /* 0x4b8000000b0ba820 */ /* 0x000fe20000400000 */
[----:B0-----:R-:W-:Y:S01]  /*0740*/  FMUL R19, R19, R18 ;  /* 0x0000001213137220 */ /* 0x001fe20000400000 */
[----:B------:R-:W-:-:S05]  /*0750*/  FSEL R25, R6, 1, P5 ;  /* 0x3f80000006197808 */ /* 0x000fca0002800000 */
[----:B------:R-:W0:Y:S01]  /*0760*/  MUFU.RCP R5, R5 ;  /* 0x0000000500057308 */ /* 0x000e220000001000 */
[----:B------:R-:W-:Y:S01]  /*0770*/  FADD R9, R10, R9 ;  /* 0x000000090a097221 */ /* 0x000fe20000000000 */
[----:B-1----:R-:W-:Y:S01]  /*0780*/  FMUL R24, R24, R11 ;  /* 0x0000000b18187220 */ /* 0x002fe20000400000 */
[----:B------:R-:W-:Y:S01]  /*0790*/  FSEL R18, R6, 1, P1 ;  /* 0x3f80000006127808 */ /* 0x000fe20000800000 */
[----:B------:R-:W-:Y:S01]  /*07a0*/  FADD R8, R7, R8 ;  /* 0x0000000807087221 */ /* 0x000fe20000000000 */
[----:B------:R-:W1:Y:S01]  /*07b0*/  LDC.64 R10, c[0x0][0x268] ;  /* 0x00009a00ff0a7b82 */ /* 0x000e620000000a00 */
[----:B------:R-:W-:Y:S02]  /*07c0*/  @!P6 FMUL R25, R25, 16777216 ;  /* 0x4b8000001919e820 */ /* 0x000fe40000400000 */
[----:B------:R-:W-:-:S05]  /*07d0*/  @!P0 FMUL R18, R18, 16777216 ;  /* 0x4b80000012128820 */ /* 0x000fca0000400000 */
[----:B------:R-:W3:Y:S01]  /*07e0*/  LDC.64 R6, c[0x0][0x270] ;  /* 0x00009c00ff067b82 */ /* 0x000ee20000000a00 */
[----:B------:R-:W-:Y:S01]  /*07f0*/  FADD R20, -R20, R8 ;  /* 0x0000000814147221 */ /* 0x000fe20000000100 */
[----:B--2---:R-:W-:Y:S01]  /*0800*/  FMUL R25, R4, R25 ;  /* 0x0000001904197220 */ /* 0x004fe20000400000 */
[----:B------:R-:W-:Y:S01]  /*0810*/  FADD R21, -R21, R9 ;  /* 0x0000000915157221 */ /* 0x000fe20000000100 */
[----:B0-----:R-:W-:Y:S01]  /*0820*/  FMUL R5, R5, R18 ;  /* 0x0000001205057220 */ /* 0x001fe20000400000 */
[----:B------:R-:W-:Y:S02]  /*0830*/  FMUL R19, R19, R20 ;  /* 0x0000001413137220 */ /* 0x000fe40000400000 */
[----:B------:R-:W-:Y:S01]  /*0840*/  FMUL R24, R24, R21 ;  /* 0x0000001518187220 */ /* 0x000fe20000400000 */
[----:B------:R-:W-:Y:S01]  /*0850*/  STG.E.64 desc[UR4][R2.64], R8 ;  /* 0x0000000802007986 */ /* 0x000fe2000c101b04 */
[----:B-1----:R-:W-:-:S04]  /*0860*/  IMAD.WIDE R10, R0, 0x4, R10 ;  /* 0x00000004000a7825 */ /* 0x002fc800078e020a */
[----:B---3--:R-:W-:-:S04]  /*0870*/  IMAD.WIDE R6, R0, 0x4, R6 ;  /* 0x0000000400067825 */ /* 0x008fc800078e0206 */
[----:B----4-:R-:W-:Y:S01]  /*0880*/  FADD R14, -R14, R8 ;  /* 0x000000080e0e7221 */ /* 0x010fe20000000100 */
[----:B------:R-:W-:-:S03]  /*0890*/  FADD R4, -R15, R9 ;  /* 0x000000090f047221 */ /* 0x000fc60000000100 */
[----:B------:R-:W-:Y:S01]  /*08a0*/  FMUL R5, R5, R14 ;  /* 0x0000000e05057220 */ /* 0x000fe20000400000 */
[----:B------:R-:W-:-:S03]  /*08b0*/  FMUL R4, R25, R4 ;  /* 0x0000000419047220 */ /* 0x000fc60000400000 */
[----:B------:R-:W-:Y:S01]  /*08c0*/  FFMA R5, R26, R5, R22 ;  /* 0x000000051a057223 */ /* 0x000fe20000000016 */
[----:B-----5:R-:W-:Y:S01]  /*08d0*/  FFMA R12, R12, R19, R16 ;  /* 0x000000130c0c7223 */ /* 0x020fe20000000010 */
[----:B------:R-:W-:Y:S01]  /*08e0*/  FFMA R13, R13, R24, R17 ;  /* 0x000000180d0d7223 */ /* 0x000fe20000000011 */
[----:B------:R-:W-:Y:S02]  /*08f0*/  FFMA R4, R27, R4, R23 ;  /* 0x000000041b047223 */ /* 0x000fe40000000017 */
[----:B------:R-:W-:Y:S02]  /*0900*/  FSETP.GEU.AND P1, PT, R5, RZ, PT ;  /* 0x000000ff0500720b */ /* 0x000fe40003f2e000 */
[----:B------:R-:W-:Y:S02]  /*0910*/  FSETP.GEU.AND P2, PT, R13, RZ, PT ;  /* 0x000000ff0d00720b */ /* 0x000fe40003f4e000 */
[----:B------:R-:W-:Y:S02]  /*0920*/  FSETP.GEU.AND P3, PT, R12, RZ, PT ;  /* 0x000000ff0c00720b */ /* 0x000fe40003f6e000 */
[----:B------:R-:W-:-:S02]  /*0930*/  FSETP.GEU.AND P0, PT, R4, RZ, PT ;  /* 0x000000ff0400720b */ /* 0x000fc40003f0e000 */
[----:B------:R-:W-:Y:S02]  /*0940*/  SEL R13, R13, RZ, P2 ;  /* 0x000000ff0d0d7207 */ /* 0x000fe40001000000 */
[----:B------:R-:W-:Y:S02]  /*0950*/  SEL R12, R12, RZ, P3 ;  /* 0x000000ff0c0c7207 */ /* 0x000fe40001800000 */
[----:B------:R-:W-:Y:S02]  /*0960*/  SEL R15, R4, RZ, P0 ;  /* 0x000000ff040f7207 */ /* 0x000fe40000000000 */
[----:B------:R-:W-:Y:S01]  /*0970*/  SEL R14, R5, RZ, P1 ;  /* 0x000000ff050e7207 */ /* 0x000fe20000800000 */
[----:B------:R-:W-:Y:S04]  /*0980*/  STG.E.64 desc[UR4][R10.64], R12 ;  /* 0x0000000c0a007986 */ /* 0x000fe8000c101b04 */
[----:B------:R-:W-:Y:S01]  /*0990*/  STG.E.64 desc[UR4][R6.64], R14 ;  /* 0x0000000e06007986 */ /* 0x000fe2000c101b04 */
[----:B------:R-:W-:Y:S05]  /*09a0*/  EXIT ;  /* 0x000000000000794d */ /* 0x000fea0003800000 */
.L_x_0:
[----:B------:R-:W-:-:S00]  /*09b0*/  BRA `(.L_x_0) ;  /* 0xfffffffc00fc7947 */ /* 0x000fc0000383ffff */
[----:B------:R-:W-:-:S00]  /*09c0*/  NOP ;  /* 0x0000000000007918 */ /* 0x000fc00000000000 */
        /* <DEDUP_REMOVED lines=11> */
.L_x_1:


//--------------------- .nv.global.init           --------------------------
	.section	.nv.global.init,"aw",@progbits
.nv.global.init:
	.type		_$_str,@object
	.size		_$_str,(_$_str_$_2 - _$_str)
_$_str:
        /*0000*/ 	.byte	0x5f, 0x5f, 0x43, 0x55, 0x44, 0x41, 0x5f, 0x46, 0x54, 0x5a, 0x00
	.type		_$_str_$_2,@object
	.size		_$_str_$_2,(.L_1 - _$_str_$_2)
_$_str_$_2:
        /*000b*/ 	.byte	0x5f, 0x5f, 0x43, 0x55, 0x44, 0x41, 0x5f, 0x50, 0x52, 0x45, 0x43, 0x5f, 0x53, 0x51, 0x52, 0x54
        /*001b*/ 	.byte	0x00
.L_1:


//--------------------- .nv.constant0.triton_poi_fused__native_batch_norm_legit_no_training_add_convolution_max_pool2d_with_indices_relu_9 --------------------------
	.section	.nv.constant0.triton_poi_fused__native_batch_norm_legit_no_training_add_convolution_max_pool2d_with_indices_relu_9,"a",@progbits
	.sectionflags	@""
	.align	4
.nv.constant0.triton_poi_fused__native_batch_norm_legit_no_training_add_convolution_max_pool2d_with_indices_relu_9:
	.zero		636
